//
// Generated by NVIDIA NVVM Compiler
//
// Compiler Build ID: CL-36424714
// Cuda compilation tools, release 13.0, V13.0.88
// Based on NVVM 20.0.0
//

.version 9.0
.target sm_100
.address_size 64

	// .globl	_Z22compute_diagonal_tiledPiS_S_PKcS1_iiiiiS_
// _ZZ22compute_diagonal_tiledPiS_S_PKcS1_iiiiiS_E6s_seq1 has been demoted
// _ZZ22compute_diagonal_tiledPiS_S_PKcS1_iiiiiS_E6s_seq2 has been demoted
// _ZZ22compute_diagonal_tiledPiS_S_PKcS1_iiiiiS_E11s_max_score has been demoted

.visible .entry _Z22compute_diagonal_tiledPiS_S_PKcS1_iiiiiS_(
	.param .u64 .ptr .align 1 _Z22compute_diagonal_tiledPiS_S_PKcS1_iiiiiS__param_0,
	.param .u64 .ptr .align 1 _Z22compute_diagonal_tiledPiS_S_PKcS1_iiiiiS__param_1,
	.param .u64 .ptr .align 1 _Z22compute_diagonal_tiledPiS_S_PKcS1_iiiiiS__param_2,
	.param .u64 .ptr .align 1 _Z22compute_diagonal_tiledPiS_S_PKcS1_iiiiiS__param_3,
	.param .u64 .ptr .align 1 _Z22compute_diagonal_tiledPiS_S_PKcS1_iiiiiS__param_4,
	.param .u32 _Z22compute_diagonal_tiledPiS_S_PKcS1_iiiiiS__param_5,
	.param .u32 _Z22compute_diagonal_tiledPiS_S_PKcS1_iiiiiS__param_6,
	.param .u32 _Z22compute_diagonal_tiledPiS_S_PKcS1_iiiiiS__param_7,
	.param .u32 _Z22compute_diagonal_tiledPiS_S_PKcS1_iiiiiS__param_8,
	.param .u32 _Z22compute_diagonal_tiledPiS_S_PKcS1_iiiiiS__param_9,
	.param .u64 .ptr .align 1 _Z22compute_diagonal_tiledPiS_S_PKcS1_iiiiiS__param_10
)
{
	.reg .pred 	%p<20>;
	.reg .b16 	%rs<8>;
	.reg .b32 	%r<65>;
	.reg .b64 	%rd<23>;
	// demoted variable
	.shared .align 1 .b8 _ZZ22compute_diagonal_tiledPiS_S_PKcS1_iiiiiS_E6s_seq1[256];
	// demoted variable
	.shared .align 1 .b8 _ZZ22compute_diagonal_tiledPiS_S_PKcS1_iiiiiS_E6s_seq2[256];
	// demoted variable
	.shared .align 4 .b8 _ZZ22compute_diagonal_tiledPiS_S_PKcS1_iiiiiS_E11s_max_score[1024];
	ld.param.u64 	%rd2, [_Z22compute_diagonal_tiledPiS_S_PKcS1_iiiiiS__param_0];
	ld.param.u64 	%rd3, [_Z22compute_diagonal_tiledPiS_S_PKcS1_iiiiiS__param_1];
	ld.param.u64 	%rd4, [_Z22compute_diagonal_tiledPiS_S_PKcS1_iiiiiS__param_2];
	ld.param.u64 	%rd5, [_Z22compute_diagonal_tiledPiS_S_PKcS1_iiiiiS__param_3];
	ld.param.u64 	%rd6, [_Z22compute_diagonal_tiledPiS_S_PKcS1_iiiiiS__param_4];
	ld.param.u32 	%r22, [_Z22compute_diagonal_tiledPiS_S_PKcS1_iiiiiS__param_6];
	ld.param.u32 	%r23, [_Z22compute_diagonal_tiledPiS_S_PKcS1_iiiiiS__param_7];
	ld.param.u32 	%r24, [_Z22compute_diagonal_tiledPiS_S_PKcS1_iiiiiS__param_8];
	ld.param.u32 	%r25, [_Z22compute_diagonal_tiledPiS_S_PKcS1_iiiiiS__param_9];
	ld.param.u64 	%rd7, [_Z22compute_diagonal_tiledPiS_S_PKcS1_iiiiiS__param_10];
	mov.u32 	%r1, %tid.x;
	mov.u32 	%r26, %ctaid.x;
	mov.u32 	%r64, %ntid.x;
	mad.lo.s32 	%r3, %r26, %r64, %r1;
	setp.ge.s32 	%p3, %r3, %r25;
	mov.u32 	%r27, _ZZ22compute_diagonal_tiledPiS_S_PKcS1_iiiiiS_E6s_seq1;
	add.s32 	%r4, %r27, %r1;
	mov.u32 	%r28, _ZZ22compute_diagonal_tiledPiS_S_PKcS1_iiiiiS_E6s_seq2;
	add.s32 	%r5, %r28, %r1;
	@%p3 bra 	$L__BB0_2;
	cvta.to.global.u64 	%rd8, %rd5;
	cvta.to.global.u64 	%rd9, %rd6;
	add.s32 	%r58, %r24, %r3;
	sub.s32 	%r30, %r23, %r58;
	add.s32 	%r31, %r30, 2;
	cvt.s64.s32 	%rd10, %r58;
	add.s64 	%rd11, %rd8, %rd10;
	ld.global.nc.u8 	%rs2, [%rd11+-1];
	cvt.u16.u8 	%rs3, %rs2;
	st.shared.u8 	[%r4], %rs3;
	cvt.s64.s32 	%rd12, %r31;
	add.s64 	%rd13, %rd9, %rd12;
	ld.global.nc.u8 	%rs4, [%rd13+-1];
	cvt.u16.u8 	%rs5, %rs4;
	st.shared.u8 	[%r5], %rs5;
	setp.gt.s32 	%p19, %r31, 1;
	bra.uni 	$L__BB0_3;
$L__BB0_2:
	mov.b16 	%rs1, 0;
	st.shared.u8 	[%r4], %rs1;
	st.shared.u8 	[%r5], %rs1;
	mov.pred 	%p19, 0;
	mov.b32 	%r58, -1;
$L__BB0_3:
	setp.ge.s32 	%p5, %r3, %r25;
	bar.sync 	0;
	mov.b32 	%r63, 0;
	@%p5 bra 	$L__BB0_11;
	add.s32 	%r33, %r23, 1;
	setp.lt.s32 	%p6, %r33, %r22;
	setp.gt.s32 	%p7, %r22, %r23;
	sub.s32 	%r34, %r22, %r23;
	add.s32 	%r35, %r34, -2;
	selp.b32 	%r36, -2, %r35, %p6;
	add.s32 	%r37, %r58, %r36;
	not.b32 	%r38, %r23;
	add.s32 	%r39, %r22, %r38;
	selp.b32 	%r8, -2, %r39, %p7;
	setp.lt.s32 	%p8, %r58, 2;
	not.pred 	%p9, %p19;
	cvta.to.global.u64 	%rd14, %rd3;
	mul.wide.s32 	%rd15, %r37, 4;
	add.s64 	%rd1, %rd14, %rd15;
	or.pred  	%p10, %p8, %p9;
	@%p10 bra 	$L__BB0_6;
	add.s32 	%r42, %r8, %r58;
	cvta.to.global.u64 	%rd16, %rd4;
	mul.wide.s32 	%rd17, %r42, 4;
	add.s64 	%rd18, %rd16, %rd17;
	ld.global.u32 	%r60, [%rd18];
	bra.uni 	$L__BB0_7;
$L__BB0_6:
	setp.lt.s32 	%p11, %r58, 2;
	mov.b32 	%r61, -2;
	mov.b32 	%r60, 0;
	@%p11 bra 	$L__BB0_8;
$L__BB0_7:
	ld.global.u32 	%r43, [%rd1];
	add.s32 	%r61, %r43, -2;
$L__BB0_8:
	mov.b32 	%r62, -2;
	@%p9 bra 	$L__BB0_10;
	ld.global.u32 	%r45, [%rd1+4];
	add.s32 	%r62, %r45, -2;
$L__BB0_10:
	ld.shared.u8 	%rs6, [%r4];
	ld.shared.u8 	%rs7, [%r5];
	setp.eq.s16 	%p13, %rs6, %rs7;
	selp.b32 	%r46, 2, -1, %p13;
	add.s32 	%r47, %r46, %r60;
	max.s32 	%r48, %r47, %r61;
	max.s32 	%r49, %r48, %r62;
	max.s32 	%r63, %r49, 0;
	cvta.to.global.u64 	%rd19, %rd2;
	mul.wide.s32 	%rd20, %r3, 4;
	add.s64 	%rd21, %rd19, %rd20;
	st.global.u32 	[%rd21], %r63;
$L__BB0_11:
	shl.b32 	%r50, %r1, 2;
	mov.u32 	%r51, _ZZ22compute_diagonal_tiledPiS_S_PKcS1_iiiiiS_E11s_max_score;
	add.s32 	%r18, %r51, %r50;
	st.shared.u32 	[%r18], %r63;
	bar.sync 	0;
	setp.lt.u32 	%p14, %r64, 2;
	@%p14 bra 	$L__BB0_15;
$L__BB0_12:
	shr.u32 	%r20, %r64, 1;
	setp.ge.u32 	%p15, %r1, %r20;
	@%p15 bra 	$L__BB0_14;
	ld.shared.u32 	%r52, [%r18];
	shl.b32 	%r53, %r20, 2;
	add.s32 	%r54, %r18, %r53;
	ld.shared.u32 	%r55, [%r54];
	max.s32 	%r56, %r52, %r55;
	st.shared.u32 	[%r18], %r56;
$L__BB0_14:
	bar.sync 	0;
	setp.gt.u32 	%p16, %r64, 3;
	mov.u32 	%r64, %r20;
	@%p16 bra 	$L__BB0_12;
$L__BB0_15:
	setp.ne.s32 	%p17, %r1, 0;
	@%p17 bra 	$L__BB0_18;
	ld.shared.u32 	%r21, [_ZZ22compute_diagonal_tiledPiS_S_PKcS1_iiiiiS_E11s_max_score];
	setp.lt.s32 	%p18, %r21, 1;
	@%p18 bra 	$L__BB0_18;
	cvta.to.global.u64 	%rd22, %rd7;
	atom.global.max.s32 	%r57, [%rd22], %r21;
$L__BB0_18:
	ret;

}


// ===== COMPILED SASS (sm_100) =====

	.target	sm_100

	.elftype	@"ET_EXEC"


//--------------------- .note.nv.tkinfo           --------------------------
	.section	.note.nv.tkinfo,"",@"SHT_NOTE"
	.sectionflags	@"SHF_NOTE_NV_TKINFO"
	.tkinfo
        /*0018*/ 	.word	0x00000002
        /*0030*/ 	.string	""
        /*0030*/ 	.string	"ptxas"
        /*0030*/ 	.string	"Cuda compilation tools, release 13.0, V13.0.88"
        /*0030*/ 	.string	"Build cuda_13.0.r13.0/compiler.36424714_0"
        /*0030*/ 	.string	"-arch sm_100 -m 64 "



//--------------------- .note.nv.cuinfo           --------------------------
	.section	.note.nv.cuinfo,"",@"SHT_NOTE"
	.sectionflags	@"SHF_NOTE_NV_CUINFO"
        /*0018*/ 	.short	0x0002
        /*001a*/ 	.short	0x0064
        /*001c*/ 	.short	0x0082
	.zero		2


//--------------------- .nv.info                  --------------------------
	.section	.nv.info,"",@"SHT_CUDA_INFO"
	.align	4


	//----- nvinfo : EIATTR_REGCOUNT
	.align		4
        /*0000*/ 	.byte	0x04, 0x2f
        /*0002*/ 	.short	(.L_1 - .L_0)
	.align		4
.L_0:
        /*0004*/ 	.word	index@(_Z22compute_diagonal_tiledPiS_S_PKcS1_iiiiiS_)
        /*0008*/ 	.word	0x0000000e


	//----- nvinfo : EIATTR_FRAME_SIZE
	.align		4
.L_1:
        /*000c*/ 	.byte	0x04, 0x11
        /*000e*/ 	.short	(.L_3 - .L_2)
	.align		4
.L_2:
        /*0010*/ 	.word	index@(_Z22compute_diagonal_tiledPiS_S_PKcS1_iiiiiS_)
        /*0014*/ 	.word	0x00000000


	//----- nvinfo : EIATTR_MIN_STACK_SIZE
	.align		4
.L_3:
        /*0018*/ 	.byte	0x04, 0x12
        /*001a*/ 	.short	(.L_5 - .L_4)
	.align		4
.L_4:
        /*001c*/ 	.word	index@(_Z22compute_diagonal_tiledPiS_S_PKcS1_iiiiiS_)
        /*0020*/ 	.word	0x00000000
.L_5:


//--------------------- .nv.compat                --------------------------
	.section	.nv.compat,"",@"SHT_CUDA_COMPAT_INFO"
	.align	4
        /*0000*/ 	.byte	0x02, 0x09, 0x00, 0x00, 0x02, 0x02, 0x01, 0x00, 0x02, 0x05, 0x05, 0x00, 0x03, 0x07, 0x01, 0x01
        /*0010*/ 	.byte	0x02, 0x03, 0x00, 0x00, 0x02, 0x06, 0x01, 0x00, 0x04, 0x0b, 0x08, 0x00, 0x09, 0x00, 0x00, 0x00
        /*0020*/ 	.byte	0x00, 0x00, 0x00, 0x00


//--------------------- .nv.info._Z22compute_diagonal_tiledPiS_S_PKcS1_iiiiiS_ --------------------------
	.section	.nv.info._Z22compute_diagonal_tiledPiS_S_PKcS1_iiiiiS_,"",@"SHT_CUDA_INFO"
	.sectionflags	@""
	.align	4


	//----- nvinfo : EIATTR_CUDA_API_VERSION
	.align		4
        /*0000*/ 	.byte	0x04, 0x37
        /*0002*/ 	.short	(.L_7 - .L_6)
.L_6:
        /*0004*/ 	.word	0x00000082


	//----- nvinfo : EIATTR_KPARAM_INFO
	.align		4
.L_7:
        /*0008*/ 	.byte	0x04, 0x17
        /*000a*/ 	.short	(.L_9 - .L_8)
.L_8:
        /*000c*/ 	.word	0x00000000
        /*0010*/ 	.short	0x000a
        /*0012*/ 	.short	0x0040
        /*0014*/ 	.byte	0x00, 0xf5, 0x21, 0x00


	//----- nvinfo : EIATTR_KPARAM_INFO
	.align		4
.L_9:
        /*0018*/ 	.byte	0x04, 0x17
        /*001a*/ 	.short	(.L_11 - .L_10)
.L_10:
        /*001c*/ 	.word	0x00000000
        /*0020*/ 	.short	0x0009
        /*0022*/ 	.short	0x0038
        /*0024*/ 	.byte	0x00, 0xf0, 0x11, 0x00


	//----- nvinfo : EIATTR_KPARAM_INFO
	.align		4
.L_11:
        /*0028*/ 	.byte	0x04, 0x17
        /*002a*/ 	.short	(.L_13 - .L_12)
.L_12:
        /*002c*/ 	.word	0x00000000
        /*0030*/ 	.short	0x0008
        /*0032*/ 	.short	0x0034
        /*0034*/ 	.byte	0x00, 0xf0, 0x11, 0x00


	//----- nvinfo : EIATTR_KPARAM_INFO
	.align		4
.L_13:
        /*0038*/ 	.byte	0x04, 0x17
        /*003a*/ 	.short	(.L_15 - .L_14)
.L_14:
        /*003c*/ 	.word	0x00000000
        /*0040*/ 	.short	0x0007
        /*0042*/ 	.short	0x0030
        /*0044*/ 	.byte	0x00, 0xf0, 0x11, 0x00


	//----- nvinfo : EIATTR_KPARAM_INFO
	.align		4
.L_15:
        /*0048*/ 	.byte	0x04, 0x17
        /*004a*/ 	.short	(.L_17 - .L_16)
.L_16:
        /*004c*/ 	.word	0x00000000
        /*0050*/ 	.short	0x0006
        /*0052*/ 	.short	0x002c
        /*0054*/ 	.byte	0x00, 0xf0, 0x11, 0x00


	//----- nvinfo : EIATTR_KPARAM_INFO
	.align		4
.L_17:
        /*0058*/ 	.byte	0x04, 0x17
        /*005a*/ 	.short	(.L_19 - .L_18)
.L_18:
        /*005c*/ 	.word	0x00000000
        /*0060*/ 	.short	0x0005
        /*0062*/ 	.short	0x0028
        /*0064*/ 	.byte	0x00, 0xf0, 0x11, 0x00


	//----- nvinfo : EIATTR_KPARAM_INFO
	.align		4
.L_19:
        /*0068*/ 	.byte	0x04, 0x17
        /*006a*/ 	.short	(.L_21 - .L_20)
.L_20:
        /*006c*/ 	.word	0x00000000
        /*0070*/ 	.short	0x0004
        /*0072*/ 	.short	0x0020
        /*0074*/ 	.byte	0x00, 0xf5, 0x21, 0x00


	//----- nvinfo : EIATTR_KPARAM_INFO
	.align		4
.L_21:
        /*0078*/ 	.byte	0x04, 0x17
        /*007a*/ 	.short	(.L_23 - .L_22)
.L_22:
        /*007c*/ 	.word	0x00000000
        /*0080*/ 	.short	0x0003
        /*0082*/ 	.short	0x0018
        /*0084*/ 	.byte	0x00, 0xf5, 0x21, 0x00


	//----- nvinfo : EIATTR_KPARAM_INFO
	.align		4
.L_23:
        /*0088*/ 	.byte	0x04, 0x17
        /*008a*/ 	.short	(.L_25 - .L_24)
.L_24:
        /*008c*/ 	.word	0x00000000
        /*0090*/ 	.short	0x0002
        /*0092*/ 	.short	0x0010
        /*0094*/ 	.byte	0x00, 0xf5, 0x21, 0x00


	//----- nvinfo : EIATTR_KPARAM_INFO
	.align		4
.L_25:
        /*0098*/ 	.byte	0x04, 0x17
        /*009a*/ 	.short	(.L_27 - .L_26)
.L_26:
        /*009c*/ 	.word	0x00000000
        /*00a0*/ 	.short	0x0001
        /*00a2*/ 	.short	0x0008
        /*00a4*/ 	.byte	0x00, 0xf5, 0x21, 0x00


	//----- nvinfo : EIATTR_KPARAM_INFO
	.align		4
.L_27:
        /*00a8*/ 	.byte	0x04, 0x17
        /*00aa*/ 	.short	(.L_29 - .L_28)
.L_28:
        /*00ac*/ 	.word	0x00000000
        /*00b0*/ 	.short	0x0000
        /*00b2*/ 	.short	0x0000
        /*00b4*/ 	.byte	0x00, 0xf5, 0x21, 0x00


	//----- nvinfo : EIATTR_SPARSE_MMA_MASK
	.align		4
.L_29:
        /*00b8*/ 	.byte	0x03, 0x50
        /*00ba*/ 	.short	0x0000


	//----- nvinfo : EIATTR_MAXREG_COUNT
	.align		4
        /*00bc*/ 	.byte	0x03, 0x1b
        /*00be*/ 	.short	0x00ff


	//----- nvinfo : EIATTR_NUM_BARRIERS
	.align		4
        /*00c0*/ 	.byte	0x02, 0x4c
        /*00c2*/ 	.byte	0x01
	.zero		1


	//----- nvinfo : EIATTR_MERCURY_ISA_VERSION
	.align		4
        /*00c4*/ 	.byte	0x03, 0x5f
        /*00c6*/ 	.short	0x0101


	//----- nvinfo : EIATTR_VRC_CTA_INIT_COUNT
	.align		4
        /*00c8*/ 	.byte	0x02, 0x4a
	.zero		1
	.zero		1


	//----- nvinfo : EIATTR_EXIT_INSTR_OFFSETS
	.align		4
        /*00cc*/ 	.byte	0x04, 0x1c
        /*00ce*/ 	.short	(.L_31 - .L_30)


	//   ....[0]....
.L_30:
        /*00d0*/ 	.word	0x00000620


	//   ....[1]....
        /*00d4*/ 	.word	0x00000680


	//   ....[2]....
        /*00d8*/ 	.word	0x000006b0


	//----- nvinfo : EIATTR_CRS_STACK_SIZE
	.align		4
.L_31:
        /*00dc*/ 	.byte	0x04, 0x1e
        /*00de*/ 	.short	(.L_33 - .L_32)
.L_32:
        /*00e0*/ 	.word	0x00000000


	//----- nvinfo : EIATTR_CBANK_PARAM_SIZE
	.align		4
.L_33:
        /*00e4*/ 	.byte	0x03, 0x19
        /*00e6*/ 	.short	0x0048


	//----- nvinfo : EIATTR_PARAM_CBANK
	.align		4
        /*00e8*/ 	.byte	0x04, 0x0a
        /*00ea*/ 	.short	(.L_35 - .L_34)
	.align		4
.L_34:
        /*00ec*/ 	.word	index@(.nv.constant0._Z22compute_diagonal_tiledPiS_S_PKcS1_iiiiiS_)
        /*00f0*/ 	.short	0x0380
        /*00f2*/ 	.short	0x0048


	//----- nvinfo : EIATTR_SW_WAR
	.align		4
.L_35:
        /*00f4*/ 	.byte	0x04, 0x36
        /*00f6*/ 	.short	(.L_37 - .L_36)
.L_36:
        /*00f8*/ 	.word	0x00000008
.L_37:


//--------------------- .nv.callgraph             --------------------------
	.section	.nv.callgraph,"",@"SHT_CUDA_CALLGRAPH"
	.align	4
	.sectionentsize	8
	.align		4
        /*0000*/ 	.word	0x00000000
	.align		4
        /*0004*/ 	.word	0xffffffff
	.align		4
        /*0008*/ 	.word	0x00000000
	.align		4
        /*000c*/ 	.word	0xfffffffe
	.align		4
        /*0010*/ 	.word	0x00000000
	.align		4
        /*0014*/ 	.word	0xfffffffd
	.align		4
        /*0018*/ 	.word	0x00000000
	.align		4
        /*001c*/ 	.word	0xfffffffc


//--------------------- .text._Z22compute_diagonal_tiledPiS_S_PKcS1_iiiiiS_ --------------------------
	.section	.text._Z22compute_diagonal_tiledPiS_S_PKcS1_iiiiiS_,"ax",@progbits
	.align	128
        .global         _Z22compute_diagonal_tiledPiS_S_PKcS1_iiiiiS_
        .type           _Z22compute_diagonal_tiledPiS_S_PKcS1_iiiiiS_,@function
        .size           _Z22compute_diagonal_tiledPiS_S_PKcS1_iiiiiS_,(.L_x_9 - _Z22compute_diagonal_tiledPiS_S_PKcS1_iiiiiS_)
        .other          _Z22compute_diagonal_tiledPiS_S_PKcS1_iiiiiS_,@"STO_CUDA_ENTRY STV_DEFAULT"
_Z22compute_diagonal_tiledPiS_S_PKcS1_iiiiiS_:
.text._Z22compute_diagonal_tiledPiS_S_PKcS1_iiiiiS_:
[----:B------:R-:W-:Y:S01]  /*0000*/  LDC R1, c[0x0][0x37c] ;  /* 0x0000df00ff017b82 */ /* 0x000fe20000000800 */
[----:B------:R-:W0:Y:S07]  /*0010*/  S2R R0, SR_TID.X ;  /* 0x0000000000007919 */ /* 0x000e2e0000002100 */
[----:B------:R-:W0:Y:S01]  /*0020*/  S2UR UR4, SR_CTAID.X ;  /* 0x00000000000479c3 */ /* 0x000e220000002500 */
[----:B------:R-:W1:Y:S01]  /*0030*/  LDCU UR5, c[0x0][0x3b8] ;  /* 0x00007700ff0577ac */ /* 0x000e620008000800 */
[----:B------:R-:W2:Y:S06]  /*0040*/  LDCU.64 UR12, c[0x0][0x358] ;  /* 0x00006b00ff0c77ac */ /* 0x000eac0008000a00 */
[----:B------:R-:W0:Y:S02]  /*0050*/  LDC R3, c[0x0][0x360] ;  /* 0x0000d800ff037b82 */ /* 0x000e240000000800 */
[----:B0-----:R-:W-:-:S05]  /*0060*/  IMAD R2, R3, UR4, R0 ;  /* 0x0000000403027c24 */ /* 0x001fca000f8e0200 */
[----:B-1----:R-:W-:-:S13]  /*0070*/  ISETP.GE.AND P1, PT, R2, UR5, PT ;  /* 0x0000000502007c0c */ /* 0x002fda000bf26270 */
[----:B------:R-:W0:Y:S08]  /*0080*/  @!P1 LDC.64 R8, c[0x0][0x3b0] ;  /* 0x0000ec00ff089b82 */ /* 0x000e300000000a00 */
[----:B------:R-:W1:Y:S08]  /*0090*/  @!P1 LDC.64 R4, c[0x0][0x398] ;  /* 0x0000e600ff049b82 */ /* 0x000e700000000a00 */
[----:B------:R-:W3:Y:S01]  /*00a0*/  @!P1 LDC.64 R6, c[0x0][0x3a0] ;  /* 0x0000e800ff069b82 */ /* 0x000ee20000000a00 */
[----:B0-----:R-:W-:-:S05]  /*00b0*/  @!P1 IMAD.IADD R9, R2, 0x1, R9 ;  /* 0x0000000102099824 */ /* 0x001fca00078e0209 */
[C---:B------:R-:W-:Y:S02]  /*00c0*/  @!P1 IADD3 R8, PT, PT, -R9.reuse, 0x2, R8 ;  /* 0x0000000209089810 */ /* 0x040fe40007ffe108 */
[----:B-1----:R-:W-:-:S04]  /*00d0*/  @!P1 IADD3 R4, P0, PT, R9, R4, RZ ;  /* 0x0000000409049210 */ /* 0x002fc80007f1e0ff */
[----:B------:R-:W-:Y:S02]  /*00e0*/  @!P1 LEA.HI.X.SX32 R5, R9, R5, 0x1, P0 ;  /* 0x0000000509059211 */ /* 0x000fe400000f0eff */
[----:B---3--:R-:W-:-:S04]  /*00f0*/  @!P1 IADD3 R6, P2, PT, R8, R6, RZ ;  /* 0x0000000608069210 */ /* 0x008fc80007f5e0ff */
[----:B--2---:R-:W2:Y:S01]  /*0100*/  @!P1 LDG.E.U8.CONSTANT R5, desc[UR12][R4.64+-0x1] ;  /* 0xffffff0c04059981 */ /* 0x004ea2000c1e9100 */
[----:B------:R-:W-:-:S06]  /*0110*/  @!P1 LEA.HI.X.SX32 R7, R8, R7, 0x1, P2 ;  /* 0x0000000708079211 */ /* 0x000fcc00010f0eff */
[----:B------:R-:W3:Y:S01]  /*0120*/  @!P1 LDG.E.U8.CONSTANT R7, desc[UR12][R6.64+-0x1] ;  /* 0xffffff0c06079981 */ /* 0x000ee2000c1e9100 */
[----:B------:R-:W0:Y:S01]  /*0130*/  S2UR UR7, SR_CgaCtaId ;  /* 0x00000000000779c3 */ /* 0x000e220000008800 */
[----:B------:R-:W-:Y:S02]  /*0140*/  UMOV UR4, 0x400 ;  /* 0x0000040000047882 */ /* 0x000fe40000000000 */
[----:B------:R-:W-:Y:S01]  /*0150*/  UIADD3 UR5, UPT, UPT, UR4, 0x100, URZ ;  /* 0x0000010004057890 */ /* 0x000fe2000fffe0ff */
[----:B------:R-:W-:Y:S01]  /*0160*/  BSSY.RECONVERGENT B0, `(.L_x_0) ;  /* 0x0000037000007945 */ /* 0x000fe20003800200 */
[----:B------:R-:W-:Y:S01]  /*0170*/  @!P1 ISETP.GT.AND P0, PT, R8, 0x1, PT ;  /* 0x000000010800980c */ /* 0x000fe20003f04270 */
[----:B------:R-:W-:Y:S01]  /*0180*/  IMAD.MOV.U32 R11, RZ, RZ, RZ ;  /* 0x000000ffff0b7224 */ /* 0x000fe200078e00ff */
[----:B------:R-:W-:Y:S01]  /*0190*/  @P1 PLOP3.LUT P0, PT, PT, PT, PT, 0x8, 0x80 ;  /* 0x000000000080181c */ /* 0x000fe20003f0e170 */
[----:B------:R-:W-:Y:S01]  /*01a0*/  @P1 IMAD.MOV.U32 R9, RZ, RZ, -0x1 ;  /* 0xffffffffff091424 */ /* 0x000fe200078e00ff */
[----:B0-----:R-:W-:-:S02]  /*01b0*/  ULEA UR9, UR7, UR4, 0x18 ;  /* 0x0000000407097291 */ /* 0x001fc4000f8ec0ff */
[----:B------:R-:W-:-:S07]  /*01c0*/  ULEA UR5, UR7, UR5, 0x18 ;  /* 0x0000000507057291 */ /* 0x000fce000f8ec0ff */
[----:B--2---:R0:W-:Y:S04]  /*01d0*/  @!P1 STS.U8 [R0+UR9], R5 ;  /* 0x0000000500009988 */ /* 0x0041e80008000009 */
[----:B---3--:R0:W-:Y:S04]  /*01e0*/  @!P1 STS.U8 [R0+UR5], R7 ;  /* 0x0000000700009988 */ /* 0x0081e80008000005 */
[----:B------:R0:W-:Y:S04]  /*01f0*/  @P1 STS.U8 [R0+UR9], RZ ;  /* 0x000000ff00001988 */ /* 0x0001e80008000009 */
[----:B------:R0:W-:Y:S01]  /*0200*/  @P1 STS.U8 [R0+UR5], RZ ;  /* 0x000000ff00001988 */ /* 0x0001e20008000005 */
[----:B------:R-:W-:Y:S06]  /*0210*/  BAR.SYNC.DEFER_BLOCKING 0x0 ;  /* 0x0000000000007b1d */ /* 0x000fec0000010000 */
[----:B------:R-:W-:Y:S05]  /*0220*/  @P1 BRA `(.L_x_1) ;  /* 0x0000000000a81947 */ /* 0x000fea0003800000 */
[----:B------:R-:W-:Y:S01]  /*0230*/  ISETP.LT.OR P1, PT, R9, 0x2, !P0 ;  /* 0x000000020900780c */ /* 0x000fe20004721670 */
[----:B------:R-:W1:Y:S01]  /*0240*/  LDCU UR8, c[0x0][0x3b0] ;  /* 0x00007600ff0877ac */ /* 0x000e620008000800 */
[----:B------:R-:W2:Y:S11]  /*0250*/  LDCU UR11, c[0x0][0x3ac] ;  /* 0x00007580ff0b77ac */ /* 0x000eb60008000800 */
[----:B0-----:R-:W0:Y:S01]  /*0260*/  @!P1 LDC.64 R4, c[0x0][0x390] ;  /* 0x0000e400ff049b82 */ /* 0x001e220000000a00 */
[----:B-1----:R-:W-:-:S02]  /*0270*/  ULOP3.LUT UR6, URZ, UR8, URZ, 0x33, !UPT ;  /* 0x00000008ff067292 */ /* 0x002fc4000f8e33ff */
[----:B--2---:R-:W-:Y:S02]  /*0280*/  UISETP.GT.AND UP0, UPT, UR11, UR8, UPT ;  /* 0x000000080b00728c */ /* 0x004fe4000bf04270 */
[----:B------:R-:W-:-:S04]  /*0290*/  UIADD3 UR6, UPT, UPT, UR6, UR11, URZ ;  /* 0x0000000b06067290 */ /* 0x000fc8000fffe0ff */
[----:B------:R-:W-:-:S06]  /*02a0*/  USEL UR6, UR6, 0xfffffffe, !UP0 ;  /* 0xfffffffe06067887 */ /* 0x000fcc000c000000 */
[----:B------:R-:W-:-:S04]  /*02b0*/  @!P1 VIADD R7, R9, UR6 ;  /* 0x0000000609079c36 */ /* 0x000fc80008000000 */
[----:B0-----:R-:W-:Y:S02]  /*02c0*/  @!P1 IMAD.WIDE R4, R7, 0x4, R4 ;  /* 0x0000000407049825 */ /* 0x001fe400078e0204 */
[----:B------:R-:W0:Y:S03]  /*02d0*/  LDC.64 R6, c[0x0][0x388] ;  /* 0x0000e200ff067b82 */ /* 0x000e260000000a00 */
[----:B------:R1:W5:Y:S01]  /*02e0*/  @!P1 LDG.E R8, desc[UR12][R4.64] ;  /* 0x0000000c04089981 */ /* 0x000362000c1e1900 */
[----:B------:R-:W-:Y:S01]  /*02f0*/  UIADD3 UR10, UPT, UPT, UR8, 0x1, URZ ;  /* 0x00000001080a7890 */ /* 0x000fe2000fffe0ff */
[----:B------:R-:W-:Y:S01]  /*0300*/  BSSY.RECONVERGENT B1, `(.L_x_2) ;  /* 0x0000010000017945 */ /* 0x000fe20003800200 */
[----:B------:R-:W-:-:S03]  /*0310*/  UIADD3 UR6, UPT, UPT, -UR8, -0x2, UR11 ;  /* 0xfffffffe08067890 */ /* 0x000fc6000fffe10b */
[----:B------:R-:W-:Y:S01]  /*0320*/  BSSY.RELIABLE B2, `(.L_x_3) ;  /* 0x000000b000027945 */ /* 0x000fe20003800100 */
[----:B------:R-:W-:-:S04]  /*0330*/  UISETP.GE.AND UP0, UPT, UR10, UR11, UPT ;  /* 0x0000000b0a00728c */ /* 0x000fc8000bf06270 */
[----:B------:R-:W-:-:S06]  /*0340*/  USEL UR6, UR6, 0xfffffffe, UP0 ;  /* 0xfffffffe06067887 */ /* 0x000fcc0008000000 */
[----:B------:R-:W-:-:S04]  /*0350*/  VIADD R11, R9, UR6 ;  /* 0x00000006090b7c36 */ /* 0x000fc80008000000 */
[----:B0-----:R-:W-:Y:S01]  /*0360*/  IMAD.WIDE R6, R11, 0x4, R6 ;  /* 0x000000040b067825 */ /* 0x001fe200078e0206 */
[----:B-1----:R-:W-:Y:S06]  /*0370*/  @!P1 BRA `(.L_x_4) ;  /* 0x0000000000149947 */ /* 0x002fec0003800000 */
[----:B------:R-:W-:Y:S01]  /*0380*/  ISETP.GE.AND P1, PT, R9, 0x2, PT ;  /* 0x000000020900780c */ /* 0x000fe20003f26270 */
[----:B------:R-:W-:Y:S02]  /*0390*/  IMAD.MOV.U32 R11, RZ, RZ, -0x2 ;  /* 0xfffffffeff0b7424 */ /* 0x000fe400078e00ff */
[----:B-----5:R-:W-:-:S10]  /*03a0*/  IMAD.MOV.U32 R8, RZ, RZ, RZ ;  /* 0x000000ffff087224 */ /* 0x020fd400078e00ff */
[----:B------:R-:W-:Y:S05]  /*03b0*/  @!P1 BREAK.RELIABLE B2 ;  /* 0x0000000000029942 */ /* 0x000fea0003800100 */
[----:B------:R-:W-:Y:S05]  /*03c0*/  @!P1 BRA `(.L_x_5) ;  /* 0x00000000000c9947 */ /* 0x000fea0003800000 */
.L_x_4:
[----:B------:R-:W-:Y:S05]  /*03d0*/  BSYNC.RELIABLE B2 ;  /* 0x0000000000027941 */ /* 0x000fea0003800100 */
.L_x_3:
[----:B------:R-:W2:Y:S02]  /*03e0*/  LDG.E R11, desc[UR12][R6.64] ;  /* 0x0000000c060b7981 */ /* 0x000ea4000c1e1900 */
[----:B--2---:R-:W-:-:S07]  /*03f0*/  VIADD R11, R11, 0xfffffffe ;  /* 0xfffffffe0b0b7836 */ /* 0x004fce0000000000 */
.L_x_5:
[----:B------:R-:W-:Y:S05]  /*0400*/  BSYNC.RECONVERGENT B1 ;  /* 0x0000000000017941 */ /* 0x000fea0003800200 */
.L_x_2:
[----:B------:R-:W2:Y:S01]  /*0410*/  @P0 LDG.E R6, desc[UR12][R6.64+0x4] ;  /* 0x0000040c06060981 */ /* 0x000ea2000c1e1900 */
[----:B------:R-:W0:Y:S03]  /*0420*/  LDC.64 R4, c[0x0][0x380] ;  /* 0x0000e000ff047b82 */ /* 0x000e260000000a00 */
[----:B------:R-:W-:Y:S04]  /*0430*/  LDS.U8 R9, [R0+UR9] ;  /* 0x0000000900097984 */ /* 0x000fe80008000000 */
[----:B------:R-:W1:Y:S01]  /*0440*/  LDS.U8 R10, [R0+UR5] ;  /* 0x00000005000a7984 */ /* 0x000e620008000000 */
[----:B0-----:R-:W-:Y:S01]  /*0450*/  IMAD.WIDE R4, R2, 0x4, R4 ;  /* 0x0000000402047825 */ /* 0x001fe200078e0204 */
[----:B-1----:R-:W-:-:S03]  /*0460*/  ISETP.NE.AND P1, PT, R9, R10, PT ;  /* 0x0000000a0900720c */ /* 0x002fc60003f25270 */
[----:B------:R-:W-:Y:S02]  /*0470*/  IMAD.MOV.U32 R10, RZ, RZ, -0x2 ;  /* 0xfffffffeff0a7424 */ /* 0x000fe400078e00ff */
[----:B-----5:R-:W-:-:S08]  /*0480*/  VIADD R9, R8, 0x2 ;  /* 0x0000000208097836 */ /* 0x020fd00000000000 */
[----:B------:R-:W-:Y:S02]  /*0490*/  @P1 VIADD R9, R8, 0xffffffff ;  /* 0xffffffff08091836 */ /* 0x000fe40000000000 */
[----:B--2---:R-:W-:-:S05]  /*04a0*/  @P0 VIADD R10, R6, 0xfffffffe ;  /* 0xfffffffe060a0836 */ /* 0x004fca0000000000 */
[----:B------:R-:W-:-:S05]  /*04b0*/  VIMNMX3.RELU R11, R9, R11, R10, !PT ;  /* 0x0000000b090b720f */ /* 0x000fca000780110a */
[----:B------:R1:W-:Y:S02]  /*04c0*/  STG.E desc[UR12][R4.64], R11 ;  /* 0x0000000b04007986 */ /* 0x0003e4000c10190c */
.L_x_1:
[----:B------:R-:W-:Y:S05]  /*04d0*/  BSYNC.RECONVERGENT B0 ;  /* 0x0000000000007941 */ /* 0x000fea0003800200 */
.L_x_0:
[----:B------:R-:W-:Y:S05]  /*04e0*/  WARPSYNC.ALL ;  /* 0x0000000000007948 */ /* 0x000fea0003800000 */
[----:B------:R-:W-:Y:S01]  /*04f0*/  UIADD3 UR4, UPT, UPT, UR4, 0x200, URZ ;  /* 0x0000020004047890 */ /* 0x000fe2000fffe0ff */
[----:B------:R-:W-:Y:S02]  /*0500*/  ISETP.GE.U32.AND P1, PT, R3, 0x2, PT ;  /* 0x000000020300780c */ /* 0x000fe40003f26070 */
[----:B------:R-:W-:Y:S01]  /*0510*/  ISETP.NE.AND P0, PT, R0, RZ, PT ;  /* 0x000000ff0000720c */ /* 0x000fe20003f05270 */
[----:B------:R-:W-:-:S06]  /*0520*/  ULEA UR4, UR7, UR4, 0x18 ;  /* 0x0000000407047291 */ /* 0x000fcc000f8ec0ff */
[----:B------:R-:W-:-:S05]  /*0530*/  LEA R2, R0, UR4, 0x2 ;  /* 0x0000000400027c11 */ /* 0x000fca000f8e10ff */
[----:B------:R2:W-:Y:S01]  /*0540*/  STS [R2], R11 ;  /* 0x0000000b02007388 */ /* 0x0005e20000000800 */
[----:B------:R-:W-:Y:S06]  /*0550*/  BAR.SYNC.DEFER_BLOCKING 0x0 ;  /* 0x0000000000007b1d */ /* 0x000fec0000010000 */
[----:B------:R-:W-:Y:S05]  /*0560*/  @!P1 BRA `(.L_x_6) ;  /* 0x00000000002c9947 */ /* 0x000fea0003800000 */
.L_x_7:
[----:B------:R-:W-:-:S04]  /*0570*/  SHF.R.U32.HI R9, RZ, 0x1, R3 ;  /* 0x00000001ff097819 */ /* 0x000fc80000011603 */
[----:B------:R-:W-:-:S13]  /*0580*/  ISETP.GE.U32.AND P1, PT, R0, R9, PT ;  /* 0x000000090000720c */ /* 0x000fda0003f26070 */
[----:B01----:R-:W-:Y:S01]  /*0590*/  @!P1 IMAD R5, R9, 0x4, R2 ;  /* 0x0000000409059824 */ /* 0x003fe200078e0202 */
[----:B------:R-:W-:Y:S05]  /*05a0*/  @!P1 LDS R4, [R2] ;  /* 0x0000000002049984 */ /* 0x000fea0000000800 */
[----:B------:R-:W0:Y:S02]  /*05b0*/  @!P1 LDS R5, [R5] ;  /* 0x0000000005059984 */ /* 0x000e240000000800 */
[----:B0-----:R-:W-:-:S05]  /*05c0*/  @!P1 VIMNMX R7, PT, PT, R4, R5, !PT ;  /* 0x0000000504079248 */ /* 0x001fca0007fe0100 */
[----:B------:R3:W-:Y:S01]  /*05d0*/  @!P1 STS [R2], R7 ;  /* 0x0000000702009388 */ /* 0x0007e20000000800 */
[----:B------:R-:W-:Y:S01]  /*05e0*/  BAR.SYNC.DEFER_BLOCKING 0x0 ;  /* 0x0000000000007b1d */ /* 0x000fe20000010000 */
[----:B------:R-:W-:Y:S01]  /*05f0*/  ISETP.GT.U32.AND P1, PT, R3, 0x3, PT ;  /* 0x000000030300780c */ /* 0x000fe20003f24070 */
[----:B------:R-:W-:-:S12]  /*0600*/  IMAD.MOV.U32 R3, RZ, RZ, R9 ;  /* 0x000000ffff037224 */ /* 0x000fd800078e0009 */
[----:B---3--:R-:W-:Y:S05]  /*0610*/  @P1 BRA `(.L_x_7) ;  /* 0xfffffffc00d41947 */ /* 0x008fea000383ffff */
.L_x_6:
[----:B------:R-:W-:Y:S05]  /*0620*/  @P0 EXIT ;  /* 0x000000000000094d */ /* 0x000fea0003800000 */
[----:B------:R-:W3:Y:S01]  /*0630*/  S2UR UR5, SR_CgaCtaId ;  /* 0x00000000000579c3 */ /* 0x000ee20000008800 */
[----:B------:R-:W-:Y:S02]  /*0640*/  UMOV UR4, 0x400 ;  /* 0x0000040000047882 */ /* 0x000fe40000000000 */
[----:B---3--:R-:W-:-:S09]  /*0650*/  ULEA UR4, UR5, UR4, 0x18 ;  /* 0x0000000405047291 */ /* 0x008fd2000f8ec0ff */
[----:B01----:R-:W0:Y:S02]  /*0660*/  LDS R5, [UR4+0x200] ;  /* 0x00020004ff057984 */ /* 0x003e240008000800 */
[----:B0-----:R-:W-:-:S13]  /*0670*/  ISETP.GE.AND P0, PT, R5, 0x1, PT ;  /* 0x000000010500780c */ /* 0x001fda0003f06270 */
[----:B------:R-:W-:Y:S05]  /*0680*/  @!P0 EXIT ;  /* 0x000000000000894d */ /* 0x000fea0003800000 */
[----:B--2---:R-:W0:Y:S02]  /*0690*/  LDC.64 R2, c[0x0][0x3c0] ;  /* 0x0000f000ff027b82 */ /* 0x004e240000000a00 */
[----:B0-----:R-:W-:Y:S01]  /*06a0*/  REDG.E.MAX.S32.STRONG.GPU desc[UR12][R2.64], R5 ;  /* 0x000000050200798e */ /* 0x001fe2000d12e30c */
[----:B------:R-:W-:Y:S05]  /*06b0*/  EXIT ;  /* 0x000000000000794d */ /* 0x000fea0003800000 */
.L_x_8:
[----:B------:R-:W-:-:S00]  /*06c0*/  BRA `(.L_x_8) ;  /* 0xfffffffc00fc7947 */ /* 0x000fc0000383ffff */
[----:B------:R-:W-:-:S00]  /*06d0*/  NOP ;  /* 0x0000000000007918 */ /* 0x000fc00000000000 */
        /* <DEDUP_REMOVED lines=10> */
.L_x_9:


//--------------------- .nv.shared._Z22compute_diagonal_tiledPiS_S_PKcS1_iiiiiS_ --------------------------
	.section	.nv.shared._Z22compute_diagonal_tiledPiS_S_PKcS1_iiiiiS_,"aw",@nobits
	.sectionflags	@""
	.align	4
.nv.shared._Z22compute_diagonal_tiledPiS_S_PKcS1_iiiiiS_:
	.zero		2560


//--------------------- .nv.shared.reserved.0     --------------------------
	.section	.nv.shared.reserved.0,"aw",@nobits
	.weak		__nv_reservedSMEM_offset_0_alias
	.size		__nv_reservedSMEM_offset_0_alias, 0, 64
	.other		__nv_reservedSMEM_offset_0_alias,@"STO_CUDA_RESERVED_SHARED STV_DEFAULT"
__nv_reservedSMEM_offset_0_alias:
	.zero		0
	.zero		64


//--------------------- .nv.constant0._Z22compute_diagonal_tiledPiS_S_PKcS1_iiiiiS_ --------------------------
	.section	.nv.constant0._Z22compute_diagonal_tiledPiS_S_PKcS1_iiiiiS_,"a",@progbits
	.sectionflags	@""
	.align	4
.nv.constant0._Z22compute_diagonal_tiledPiS_S_PKcS1_iiiiiS_:
	.zero		968


//--------------------- SYMBOLS --------------------------

	.type		.nv.reservedSmem.offset0,@object
	.size		.nv.reservedSmem.offset0,0x4
	.type		.nv.reservedSmem.cap,@object
	.size		.nv.reservedSmem.cap,0x4
